//
// Generated by NVIDIA NVVM Compiler
//
// Compiler Build ID: CL-36424714
// Cuda compilation tools, release 13.0, V13.0.88
// Based on NVVM 20.0.0
//

.version 9.0
.target sm_100
.address_size 64

	// .globl	_Z11bubble_sortPii

.visible .entry _Z11bubble_sortPii(
	.param .u64 .ptr .align 1 _Z11bubble_sortPii_param_0,
	.param .u32 _Z11bubble_sortPii_param_1
)
{


	ret;

}


// ===== COMPILED SASS (sm_100) =====

	.target	sm_100

	.elftype	@"ET_EXEC"


//--------------------- .note.nv.tkinfo           --------------------------
	.section	.note.nv.tkinfo,"",@"SHT_NOTE"
	.sectionflags	@"SHF_NOTE_NV_TKINFO"
	.tkinfo
        /*0018*/ 	.word	0x00000002
        /*0030*/ 	.string	""
        /*0030*/ 	.string	"ptxas"
        /*0030*/ 	.string	"Cuda compilation tools, release 13.0, V13.0.88"
        /*0030*/ 	.string	"Build cuda_13.0.r13.0/compiler.36424714_0"
        /*0030*/ 	.string	"-arch sm_100 -m 64 "



//--------------------- .note.nv.cuinfo           --------------------------
	.section	.note.nv.cuinfo,"",@"SHT_NOTE"
	.sectionflags	@"SHF_NOTE_NV_CUINFO"
        /*0018*/ 	.short	0x0002
        /*001a*/ 	.short	0x0064
        /*001c*/ 	.short	0x0082
	.zero		2


//--------------------- .nv.info                  --------------------------
	.section	.nv.info,"",@"SHT_CUDA_INFO"
	.align	4


	//----- nvinfo : EIATTR_REGCOUNT
	.align		4
        /*0000*/ 	.byte	0x04, 0x2f
        /*0002*/ 	.short	(.L_1 - .L_0)
	.align		4
.L_0:
        /*0004*/ 	.word	index@(_Z11bubble_sortPii)
        /*0008*/ 	.word	0x00000004


	//----- nvinfo : EIATTR_FRAME_SIZE
	.align		4
.L_1:
        /*000c*/ 	.byte	0x04, 0x11
        /*000e*/ 	.short	(.L_3 - .L_2)
	.align		4
.L_2:
        /*0010*/ 	.word	index@(_Z11bubble_sortPii)
        /*0014*/ 	.word	0x00000000


	//----- nvinfo : EIATTR_MIN_STACK_SIZE
	.align		4
.L_3:
        /*0018*/ 	.byte	0x04, 0x12
        /*001a*/ 	.short	(.L_5 - .L_4)
	.align		4
.L_4:
        /*001c*/ 	.word	index@(_Z11bubble_sortPii)
        /*0020*/ 	.word	0x00000000
.L_5:


//--------------------- .nv.compat                --------------------------
	.section	.nv.compat,"",@"SHT_CUDA_COMPAT_INFO"
	.align	4
        /*0000*/ 	.byte	0x02, 0x09, 0x00, 0x00, 0x02, 0x02, 0x01, 0x00, 0x02, 0x05, 0x05, 0x00, 0x03, 0x07, 0x01, 0x01
        /*0010*/ 	.byte	0x02, 0x03, 0x00, 0x00, 0x02, 0x06, 0x01, 0x00, 0x04, 0x0b, 0x08, 0x00, 0x09, 0x00, 0x00, 0x00
        /*0020*/ 	.byte	0x00, 0x00, 0x00, 0x00


//--------------------- .nv.info._Z11bubble_sortPii --------------------------
	.section	.nv.info._Z11bubble_sortPii,"",@"SHT_CUDA_INFO"
	.sectionflags	@""
	.align	4


	//----- nvinfo : EIATTR_CUDA_API_VERSION
	.align		4
        /*0000*/ 	.byte	0x04, 0x37
        /*0002*/ 	.short	(.L_7 - .L_6)
.L_6:
        /*0004*/ 	.word	0x00000082


	//----- nvinfo : EIATTR_KPARAM_INFO
	.align		4
.L_7:
        /*0008*/ 	.byte	0x04, 0x17
        /*000a*/ 	.short	(.L_9 - .L_8)
.L_8:
        /*000c*/ 	.word	0x00000000
        /*0010*/ 	.short	0x0001
        /*0012*/ 	.short	0x0008
        /*0014*/ 	.byte	0x00, 0xf0, 0x11, 0x00


	//----- nvinfo : EIATTR_KPARAM_INFO
	.align		4
.L_9:
        /*0018*/ 	.byte	0x04, 0x17
        /*001a*/ 	.short	(.L_11 - .L_10)
.L_10:
        /*001c*/ 	.word	0x00000000
        /*0020*/ 	.short	0x0000
        /*0022*/ 	.short	0x0000
        /*0024*/ 	.byte	0x00, 0xf5, 0x21, 0x00


	//----- nvinfo : EIATTR_SPARSE_MMA_MASK
	.align		4
.L_11:
        /*0028*/ 	.byte	0x03, 0x50
        /*002a*/ 	.short	0x0000


	//----- nvinfo : EIATTR_MAXREG_COUNT
	.align		4
        /*002c*/ 	.byte	0x03, 0x1b
        /*002e*/ 	.short	0x00ff


	//----- nvinfo : EIATTR_MERCURY_ISA_VERSION
	.align		4
        /*0030*/ 	.byte	0x03, 0x5f
        /*0032*/ 	.short	0x0101


	//----- nvinfo : EIATTR_VRC_CTA_INIT_COUNT
	.align		4
        /*0034*/ 	.byte	0x02, 0x4a
	.zero		1
	.zero		1


	//----- nvinfo : EIATTR_EXIT_INSTR_OFFSETS
	.align		4
        /*0038*/ 	.byte	0x04, 0x1c
        /*003a*/ 	.short	(.L_13 - .L_12)


	//   ....[0]....
.L_12:
        /*003c*/ 	.word	0x00000010


	//----- nvinfo : EIATTR_CBANK_PARAM_SIZE
	.align		4
.L_13:
        /*0040*/ 	.byte	0x03, 0x19
        /*0042*/ 	.short	0x000c


	//----- nvinfo : EIATTR_PARAM_CBANK
	.align		4
        /*0044*/ 	.byte	0x04, 0x0a
        /*0046*/ 	.short	(.L_15 - .L_14)
	.align		4
.L_14:
        /*0048*/ 	.word	index@(.nv.constant0._Z11bubble_sortPii)
        /*004c*/ 	.short	0x0380
        /*004e*/ 	.short	0x000c


	//----- nvinfo : EIATTR_SW_WAR
	.align		4
.L_15:
        /*0050*/ 	.byte	0x04, 0x36
        /*0052*/ 	.short	(.L_17 - .L_16)
.L_16:
        /*0054*/ 	.word	0x00000008
.L_17:


//--------------------- .nv.callgraph             --------------------------
	.section	.nv.callgraph,"",@"SHT_CUDA_CALLGRAPH"
	.align	4
	.sectionentsize	8
	.align		4
        /*0000*/ 	.word	0x00000000
	.align		4
        /*0004*/ 	.word	0xffffffff
	.align		4
        /*0008*/ 	.word	0x00000000
	.align		4
        /*000c*/ 	.word	0xfffffffe
	.align		4
        /*0010*/ 	.word	0x00000000
	.align		4
        /*0014*/ 	.word	0xfffffffd
	.align		4
        /*0018*/ 	.word	0x00000000
	.align		4
        /*001c*/ 	.word	0xfffffffc


//--------------------- .text._Z11bubble_sortPii  --------------------------
	.section	.text._Z11bubble_sortPii,"ax",@progbits
	.align	128
        .global         _Z11bubble_sortPii
        .type           _Z11bubble_sortPii,@function
        .size           _Z11bubble_sortPii,(.L_x_1 - _Z11bubble_sortPii)
        .other          _Z11bubble_sortPii,@"STO_CUDA_ENTRY STV_DEFAULT"
_Z11bubble_sortPii:
.text._Z11bubble_sortPii:
[----:B------:R-:W-:Y:S01]  /*0000*/  LDC R1, c[0x0][0x37c] ;  /* 0x0000df00ff017b82 */ /* 0x000fe20000000800 */
[----:B------:R-:W-:Y:S05]  /*0010*/  EXIT ;  /* 0x000000000000794d */ /* 0x000fea0003800000 */
.L_x_0:
[----:B------:R-:W-:-:S00]  /*0020*/  BRA `(.L_x_0) ;  /* 0xfffffffc00fc7947 */ /* 0x000fc0000383ffff */
[----:B------:R-:W-:-:S00]  /*0030*/  NOP ;  /* 0x0000000000007918 */ /* 0x000fc00000000000 */
        /* <DEDUP_REMOVED lines=12> */
.L_x_1:


//--------------------- .nv.shared.reserved.0     --------------------------
	.section	.nv.shared.reserved.0,"aw",@nobits
	.weak		__nv_reservedSMEM_offset_0_alias
	.size		__nv_reservedSMEM_offset_0_alias, 0, 64
	.other		__nv_reservedSMEM_offset_0_alias,@"STO_CUDA_RESERVED_SHARED STV_DEFAULT"
__nv_reservedSMEM_offset_0_alias:
	.zero		0
	.zero		64


//--------------------- .nv.constant0._Z11bubble_sortPii --------------------------
	.section	.nv.constant0._Z11bubble_sortPii,"a",@progbits
	.sectionflags	@""
	.align	4
.nv.constant0._Z11bubble_sortPii:
	.zero		908


//--------------------- SYMBOLS --------------------------

	.type		.nv.reservedSmem.offset0,@object
	.size		.nv.reservedSmem.offset0,0x4
